//
// Generated by NVIDIA NVVM Compiler
//
// Compiler Build ID: CL-36424714
// Cuda compilation tools, release 13.0, V13.0.88
// Based on NVVM 20.0.0
//

.version 9.0
.target sm_100
.address_size 64

	// .globl	_Z12hello_kernelv
.extern .func  (.param .b32 func_retval0) vprintf
(
	.param .b64 vprintf_param_0,
	.param .b64 vprintf_param_1
)
;
.global .align 1 .b8 $str[36] = {72, 101, 108, 108, 111, 32, 102, 114, 111, 109, 32, 71, 80, 85, 33, 32, 98, 108, 111, 99, 107, 61, 37, 100, 32, 116, 104, 114, 101, 97, 100, 61, 37, 100, 10};

.visible .entry _Z12hello_kernelv()
{
	.local .align 8 .b8 	__local_depot0[8];
	.reg .b64 	%SP;
	.reg .b64 	%SPL;
	.reg .b32 	%r<5>;
	.reg .b64 	%rd<5>;

	mov.u64 	%SPL, __local_depot0;
	cvta.local.u64 	%SP, %SPL;
	add.u64 	%rd1, %SP, 0;
	add.u64 	%rd2, %SPL, 0;
	mov.u32 	%r1, %ctaid.x;
	mov.u32 	%r2, %tid.x;
	st.local.v2.u32 	[%rd2], {%r1, %r2};
	mov.u64 	%rd3, $str;
	cvta.global.u64 	%rd4, %rd3;
	{ // callseq 0, 0
	.param .b64 param0;
	st.param.b64 	[param0], %rd4;
	.param .b64 param1;
	st.param.b64 	[param1], %rd1;
	.param .b32 retval0;
	call.uni (retval0), 
	vprintf, 
	(
	param0, 
	param1
	);
	ld.param.b32 	%r3, [retval0];
	} // callseq 0
	ret;

}


// ===== COMPILED SASS (sm_100) =====

	.target	sm_100

	.elftype	@"ET_EXEC"


//--------------------- .note.nv.tkinfo           --------------------------
	.section	.note.nv.tkinfo,"",@"SHT_NOTE"
	.sectionflags	@"SHF_NOTE_NV_TKINFO"
	.tkinfo
        /*0018*/ 	.word	0x00000002
        /*0030*/ 	.string	""
        /*0030*/ 	.string	"ptxas"
        /*0030*/ 	.string	"Cuda compilation tools, release 13.0, V13.0.88"
        /*0030*/ 	.string	"Build cuda_13.0.r13.0/compiler.36424714_0"
        /*0030*/ 	.string	"-arch sm_100 -m 64 "



//--------------------- .note.nv.cuinfo           --------------------------
	.section	.note.nv.cuinfo,"",@"SHT_NOTE"
	.sectionflags	@"SHF_NOTE_NV_CUINFO"
        /*0018*/ 	.short	0x0002
        /*001a*/ 	.short	0x0064
        /*001c*/ 	.short	0x0082
	.zero		2


//--------------------- .nv.info                  --------------------------
	.section	.nv.info,"",@"SHT_CUDA_INFO"
	.align	4


	//----- nvinfo : EIATTR_REGCOUNT
	.align		4
        /*0000*/ 	.byte	0x04, 0x2f
        /*0002*/ 	.short	(.L_2 - .L_1)
	.align		4
.L_1:
        /*0004*/ 	.word	index@(_Z12hello_kernelv)
        /*0008*/ 	.word	0x00000018


	//----- nvinfo : EIATTR_FRAME_SIZE
	.align		4
.L_2:
        /*000c*/ 	.byte	0x04, 0x11
        /*000e*/ 	.short	(.L_4 - .L_3)
	.align		4
.L_3:
        /*0010*/ 	.word	index@(_Z12hello_kernelv)
        /*0014*/ 	.word	0x00000008


	//----- nvinfo : EIATTR_MIN_STACK_SIZE
	.align		4
.L_4:
        /*0018*/ 	.byte	0x04, 0x12
        /*001a*/ 	.short	(.L_6 - .L_5)
	.align		4
.L_5:
        /*001c*/ 	.word	index@(_Z12hello_kernelv)
        /*0020*/ 	.word	0x00000008
.L_6:


//--------------------- .nv.compat                --------------------------
	.section	.nv.compat,"",@"SHT_CUDA_COMPAT_INFO"
	.align	4
        /*0000*/ 	.byte	0x02, 0x09, 0x00, 0x00, 0x02, 0x02, 0x01, 0x00, 0x02, 0x05, 0x05, 0x00, 0x03, 0x07, 0x01, 0x01
        /*0010*/ 	.byte	0x02, 0x03, 0x00, 0x00, 0x02, 0x06, 0x01, 0x00, 0x04, 0x0b, 0x08, 0x00, 0x09, 0x00, 0x00, 0x00
        /*0020*/ 	.byte	0x00, 0x00, 0x00, 0x00


//--------------------- .nv.info._Z12hello_kernelv --------------------------
	.section	.nv.info._Z12hello_kernelv,"",@"SHT_CUDA_INFO"
	.sectionflags	@""
	.align	4


	//----- nvinfo : EIATTR_CUDA_API_VERSION
	.align		4
        /*0000*/ 	.byte	0x04, 0x37
        /*0002*/ 	.short	(.L_8 - .L_7)
.L_7:
        /*0004*/ 	.word	0x00000082


	//----- nvinfo : EIATTR_SPARSE_MMA_MASK
	.align		4
.L_8:
        /*0008*/ 	.byte	0x03, 0x50
        /*000a*/ 	.short	0x0000


	//----- nvinfo : EIATTR_MAXREG_COUNT
	.align		4
        /*000c*/ 	.byte	0x03, 0x1b
        /*000e*/ 	.short	0x00ff


	//----- nvinfo : EIATTR_EXTERNS
	.align		4
        /*0010*/ 	.byte	0x04, 0x0f
        /*0012*/ 	.short	(.L_10 - .L_9)


	//   ....[0]....
	.align		4
.L_9:
        /*0014*/ 	.word	index@(vprintf)


	//----- nvinfo : EIATTR_MERCURY_ISA_VERSION
	.align		4
.L_10:
        /*0018*/ 	.byte	0x03, 0x5f
        /*001a*/ 	.short	0x0101


	//----- nvinfo : EIATTR_VRC_CTA_INIT_COUNT
	.align		4
        /*001c*/ 	.byte	0x02, 0x4a
	.zero		1
	.zero		1


	//----- nvinfo : EIATTR_SYSCALL_OFFSETS
	.align		4
        /*0020*/ 	.byte	0x04, 0x46
        /*0022*/ 	.short	(.L_12 - .L_11)


	//   ....[0]....
.L_11:
        /*0024*/ 	.word	0x000000f0


	//----- nvinfo : EIATTR_EXIT_INSTR_OFFSETS
	.align		4
.L_12:
        /*0028*/ 	.byte	0x04, 0x1c
        /*002a*/ 	.short	(.L_14 - .L_13)


	//   ....[0]....
.L_13:
        /*002c*/ 	.word	0x00000100


	//----- nvinfo : EIATTR_SW_WAR
	.align		4
.L_14:
        /*0030*/ 	.byte	0x04, 0x36
        /*0032*/ 	.short	(.L_16 - .L_15)
.L_15:
        /*0034*/ 	.word	0x00000008
.L_16:


//--------------------- .nv.callgraph             --------------------------
	.section	.nv.callgraph,"",@"SHT_CUDA_CALLGRAPH"
	.align	4
	.sectionentsize	8
	.align		4
        /*0000*/ 	.word	0x00000000
	.align		4
        /*0004*/ 	.word	0xffffffff
	.align		4
        /*0008*/ 	.word	index@(_Z12hello_kernelv)
	.align		4
        /*000c*/ 	.word	index@(vprintf)
	.align		4
        /*0010*/ 	.word	0x00000000
	.align		4
        /*0014*/ 	.word	0xfffffffe
	.align		4
        /*0018*/ 	.word	0x00000000
	.align		4
        /*001c*/ 	.word	0xfffffffd
	.align		4
        /*0020*/ 	.word	0x00000000
	.align		4
        /*0024*/ 	.word	0xfffffffc


//--------------------- .nv.constant4             --------------------------
	.section	.nv.constant4,"a",@progbits
	.align	8
	.align		8
.nv.constant4:
        /*0000*/ 	.dword	vprintf
	.align		8
        /*0008*/ 	.dword	$str


//--------------------- .text._Z12hello_kernelv   --------------------------
	.section	.text._Z12hello_kernelv,"ax",@progbits
	.align	128
        .global         _Z12hello_kernelv
        .type           _Z12hello_kernelv,@function
        .size           _Z12hello_kernelv,(.L_x_2 - _Z12hello_kernelv)
        .other          _Z12hello_kernelv,@"STO_CUDA_ENTRY STV_DEFAULT"
_Z12hello_kernelv:
.text._Z12hello_kernelv:
[----:B------:R-:W0:Y:S01]  /*0000*/  LDC R1, c[0x0][0x37c] ;  /* 0x0000df00ff017b82 */ /* 0x000e220000000800 */
[----:B------:R-:W1:Y:S01]  /*0010*/  S2R R8, SR_CTAID.X ;  /* 0x0000000000087919 */ /* 0x000e620000002500 */
[----:B0-----:R-:W-:Y:S01]  /*0020*/  VIADD R1, R1, 0xfffffff8 ;  /* 0xfffffff801017836 */ /* 0x001fe20000000000 */
[----:B------:R-:W-:Y:S01]  /*0030*/  MOV R0, 0x0 ;  /* 0x0000000000007802 */ /* 0x000fe20000000f00 */
[----:B------:R-:W0:Y:S01]  /*0040*/  LDCU UR4, c[0x0][0x2f8] ;  /* 0x00005f00ff0477ac */ /* 0x000e220008000800 */
[----:B------:R-:W1:Y:S03]  /*0050*/  S2R R9, SR_TID.X ;  /* 0x0000000000097919 */ /* 0x000e660000002100 */
[----:B------:R2:W3:Y:S01]  /*0060*/  LDC.64 R2, c[0x4][R0] ;  /* 0x0100000000027b82 */ /* 0x0004e20000000a00 */
[----:B------:R-:W4:Y:S01]  /*0070*/  LDCU.64 UR6, c[0x4][0x8] ;  /* 0x01000100ff0677ac */ /* 0x000f220008000a00 */
[----:B------:R-:W5:Y:S01]  /*0080*/  LDCU UR5, c[0x0][0x2fc] ;  /* 0x00005f80ff0577ac */ /* 0x000f620008000800 */
[----:B0-----:R-:W-:Y:S01]  /*0090*/  IADD3 R6, P0, PT, R1, UR4, RZ ;  /* 0x0000000401067c10 */ /* 0x001fe2000ff1e0ff */
[----:B----4-:R-:W-:Y:S01]  /*00a0*/  IMAD.U32 R4, RZ, RZ, UR6 ;  /* 0x00000006ff047e24 */ /* 0x010fe2000f8e00ff */
[----:B------:R-:W-:-:S03]  /*00b0*/  MOV R5, UR7 ;  /* 0x0000000700057c02 */ /* 0x000fc60008000f00 */
[----:B-----5:R-:W-:Y:S01]  /*00c0*/  IMAD.X R7, RZ, RZ, UR5, P0 ;  /* 0x00000005ff077e24 */ /* 0x020fe200080e06ff */
[----:B-1----:R2:W-:Y:S07]  /*00d0*/  STL.64 [R1], R8 ;  /* 0x0000000801007387 */ /* 0x0025ee0000100a00 */
[----:B------:R-:W-:-:S07]  /*00e0*/  LEPC R20, `(.L_x_0) ;  /* 0x000000001014794e */ /* 0x000fce0000000000 */
[----:B--23--:R-:W-:Y:S05]  /*00f0*/  CALL.ABS.NOINC R2 ;  /* 0x0000000002007343 */ /* 0x00cfea0003c00000 */
.L_x_0:
[----:B------:R-:W-:Y:S05]  /*0100*/  EXIT ;  /* 0x000000000000794d */ /* 0x000fea0003800000 */
.L_x_1:
[----:B------:R-:W-:-:S00]  /*0110*/  BRA `(.L_x_1) ;  /* 0xfffffffc00fc7947 */ /* 0x000fc0000383ffff */
[----:B------:R-:W-:-:S00]  /*0120*/  NOP ;  /* 0x0000000000007918 */ /* 0x000fc00000000000 */
        /* <DEDUP_REMOVED lines=13> */
.L_x_2:


//--------------------- .nv.global.init           --------------------------
	.section	.nv.global.init,"aw",@progbits
.nv.global.init:
	.type		$str,@object
	.size		$str,(.L_0 - $str)
$str:
        /*0000*/ 	.byte	0x48, 0x65, 0x6c, 0x6c, 0x6f, 0x20, 0x66, 0x72, 0x6f, 0x6d, 0x20, 0x47, 0x50, 0x55, 0x21, 0x20
        /*0010*/ 	.byte	0x62, 0x6c, 0x6f, 0x63, 0x6b, 0x3d, 0x25, 0x64, 0x20, 0x74, 0x68, 0x72, 0x65, 0x61, 0x64, 0x3d
        /*0020*/ 	.byte	0x25, 0x64, 0x0a, 0x00
.L_0:


//--------------------- .nv.shared.reserved.0     --------------------------
	.section	.nv.shared.reserved.0,"aw",@nobits
	.weak		__nv_reservedSMEM_offset_0_alias
	.size		__nv_reservedSMEM_offset_0_alias, 0, 64
	.other		__nv_reservedSMEM_offset_0_alias,@"STO_CUDA_RESERVED_SHARED STV_DEFAULT"
__nv_reservedSMEM_offset_0_alias:
	.zero		0
	.zero		64


//--------------------- .nv.constant0._Z12hello_kernelv --------------------------
	.section	.nv.constant0._Z12hello_kernelv,"a",@progbits
	.sectionflags	@""
	.align	4
.nv.constant0._Z12hello_kernelv:
	.zero		896


//--------------------- SYMBOLS --------------------------

	.type		.nv.reservedSmem.offset0,@object
	.size		.nv.reservedSmem.offset0,0x4
	.type		vprintf,@function
